//
// Generated by NVIDIA NVVM Compiler
//
// Compiler Build ID: CL-36424714
// Cuda compilation tools, release 13.0, V13.0.88
// Based on NVVM 20.0.0
//

.version 9.0
.target sm_100
.address_size 64

	// .globl	_Z18compute_rho_kernelPiPfS0_S0_if

.visible .entry _Z18compute_rho_kernelPiPfS0_S0_if(
	.param .u64 .ptr .align 1 _Z18compute_rho_kernelPiPfS0_S0_if_param_0,
	.param .u64 .ptr .align 1 _Z18compute_rho_kernelPiPfS0_S0_if_param_1,
	.param .u64 .ptr .align 1 _Z18compute_rho_kernelPiPfS0_S0_if_param_2,
	.param .u64 .ptr .align 1 _Z18compute_rho_kernelPiPfS0_S0_if_param_3,
	.param .u32 _Z18compute_rho_kernelPiPfS0_S0_if_param_4,
	.param .f32 _Z18compute_rho_kernelPiPfS0_S0_if_param_5
)
{
	.reg .pred 	%p<2>;
	.reg .b32 	%r<10>;
	.reg .b32 	%f<13>;
	.reg .b64 	%rd<15>;

	ld.param.u64 	%rd1, [_Z18compute_rho_kernelPiPfS0_S0_if_param_0];
	ld.param.u64 	%rd2, [_Z18compute_rho_kernelPiPfS0_S0_if_param_1];
	ld.param.u64 	%rd3, [_Z18compute_rho_kernelPiPfS0_S0_if_param_2];
	ld.param.u64 	%rd4, [_Z18compute_rho_kernelPiPfS0_S0_if_param_3];
	ld.param.u32 	%r2, [_Z18compute_rho_kernelPiPfS0_S0_if_param_4];
	ld.param.f32 	%f1, [_Z18compute_rho_kernelPiPfS0_S0_if_param_5];
	mov.u32 	%r3, %ctaid.x;
	mov.u32 	%r4, %ctaid.y;
	mov.u32 	%r5, %nctaid.x;
	mad.lo.s32 	%r1, %r4, %r5, %r3;
	setp.ge.s32 	%p1, %r1, %r2;
	@%p1 bra 	$L__BB0_2;
	cvta.to.global.u64 	%rd5, %rd1;
	cvta.to.global.u64 	%rd6, %rd2;
	cvta.to.global.u64 	%rd7, %rd3;
	cvta.to.global.u64 	%rd8, %rd4;
	mov.u32 	%r6, %tid.x;
	mad.lo.s32 	%r7, %r1, 125, %r6;
	mul.wide.s32 	%rd9, %r7, 4;
	add.s64 	%rd10, %rd5, %rd9;
	ld.global.u32 	%r8, [%rd10];
	mad.lo.s32 	%r9, %r8, 3, -3;
	mul.wide.s32 	%rd11, %r9, 4;
	add.s64 	%rd12, %rd6, %rd11;
	ld.global.f32 	%f2, [%rd12];
	add.s64 	%rd13, %rd7, %rd11;
	ld.global.f32 	%f3, [%rd13];
	ld.global.f32 	%f4, [%rd12+4];
	ld.global.f32 	%f5, [%rd13+4];
	mul.f32 	%f6, %f4, %f5;
	fma.rn.f32 	%f7, %f2, %f3, %f6;
	ld.global.f32 	%f8, [%rd12+8];
	ld.global.f32 	%f9, [%rd13+8];
	fma.rn.f32 	%f10, %f8, %f9, %f7;
	add.s64 	%rd14, %rd8, %rd9;
	ld.global.f32 	%f11, [%rd14];
	fma.rn.f32 	%f12, %f1, %f10, %f11;
	st.global.f32 	[%rd14], %f12;
$L__BB0_2:
	ret;

}


// ===== COMPILED SASS (sm_100) =====

	.target	sm_100

	.elftype	@"ET_EXEC"


//--------------------- .note.nv.tkinfo           --------------------------
	.section	.note.nv.tkinfo,"",@"SHT_NOTE"
	.sectionflags	@"SHF_NOTE_NV_TKINFO"
	.tkinfo
        /*0018*/ 	.word	0x00000002
        /*0030*/ 	.string	""
        /*0030*/ 	.string	"ptxas"
        /*0030*/ 	.string	"Cuda compilation tools, release 13.0, V13.0.88"
        /*0030*/ 	.string	"Build cuda_13.0.r13.0/compiler.36424714_0"
        /*0030*/ 	.string	"-arch sm_100 -m 64 "



//--------------------- .note.nv.cuinfo           --------------------------
	.section	.note.nv.cuinfo,"",@"SHT_NOTE"
	.sectionflags	@"SHF_NOTE_NV_CUINFO"
        /*0018*/ 	.short	0x0002
        /*001a*/ 	.short	0x0064
        /*001c*/ 	.short	0x0082
	.zero		2


//--------------------- .nv.info                  --------------------------
	.section	.nv.info,"",@"SHT_CUDA_INFO"
	.align	4


	//----- nvinfo : EIATTR_REGCOUNT
	.align		4
        /*0000*/ 	.byte	0x04, 0x2f
        /*0002*/ 	.short	(.L_1 - .L_0)
	.align		4
.L_0:
        /*0004*/ 	.word	index@(_Z18compute_rho_kernelPiPfS0_S0_if)
        /*0008*/ 	.word	0x00000014


	//----- nvinfo : EIATTR_FRAME_SIZE
	.align		4
.L_1:
        /*000c*/ 	.byte	0x04, 0x11
        /*000e*/ 	.short	(.L_3 - .L_2)
	.align		4
.L_2:
        /*0010*/ 	.word	index@(_Z18compute_rho_kernelPiPfS0_S0_if)
        /*0014*/ 	.word	0x00000000


	//----- nvinfo : EIATTR_MIN_STACK_SIZE
	.align		4
.L_3:
        /*0018*/ 	.byte	0x04, 0x12
        /*001a*/ 	.short	(.L_5 - .L_4)
	.align		4
.L_4:
        /*001c*/ 	.word	index@(_Z18compute_rho_kernelPiPfS0_S0_if)
        /*0020*/ 	.word	0x00000000
.L_5:


//--------------------- .nv.compat                --------------------------
	.section	.nv.compat,"",@"SHT_CUDA_COMPAT_INFO"
	.align	4
        /*0000*/ 	.byte	0x02, 0x09, 0x00, 0x00, 0x02, 0x02, 0x01, 0x00, 0x02, 0x05, 0x05, 0x00, 0x03, 0x07, 0x01, 0x01
        /*0010*/ 	.byte	0x02, 0x03, 0x00, 0x00, 0x02, 0x06, 0x01, 0x00, 0x04, 0x0b, 0x08, 0x00, 0x09, 0x00, 0x00, 0x00
        /*0020*/ 	.byte	0x00, 0x00, 0x00, 0x00


//--------------------- .nv.info._Z18compute_rho_kernelPiPfS0_S0_if --------------------------
	.section	.nv.info._Z18compute_rho_kernelPiPfS0_S0_if,"",@"SHT_CUDA_INFO"
	.sectionflags	@""
	.align	4


	//----- nvinfo : EIATTR_CUDA_API_VERSION
	.align		4
        /*0000*/ 	.byte	0x04, 0x37
        /*0002*/ 	.short	(.L_7 - .L_6)
.L_6:
        /*0004*/ 	.word	0x00000082


	//----- nvinfo : EIATTR_KPARAM_INFO
	.align		4
.L_7:
        /*0008*/ 	.byte	0x04, 0x17
        /*000a*/ 	.short	(.L_9 - .L_8)
.L_8:
        /*000c*/ 	.word	0x00000000
        /*0010*/ 	.short	0x0005
        /*0012*/ 	.short	0x0024
        /*0014*/ 	.byte	0x00, 0xf0, 0x11, 0x00


	//----- nvinfo : EIATTR_KPARAM_INFO
	.align		4
.L_9:
        /*0018*/ 	.byte	0x04, 0x17
        /*001a*/ 	.short	(.L_11 - .L_10)
.L_10:
        /*001c*/ 	.word	0x00000000
        /*0020*/ 	.short	0x0004
        /*0022*/ 	.short	0x0020
        /*0024*/ 	.byte	0x00, 0xf0, 0x11, 0x00


	//----- nvinfo : EIATTR_KPARAM_INFO
	.align		4
.L_11:
        /*0028*/ 	.byte	0x04, 0x17
        /*002a*/ 	.short	(.L_13 - .L_12)
.L_12:
        /*002c*/ 	.word	0x00000000
        /*0030*/ 	.short	0x0003
        /*0032*/ 	.short	0x0018
        /*0034*/ 	.byte	0x00, 0xf5, 0x21, 0x00


	//----- nvinfo : EIATTR_KPARAM_INFO
	.align		4
.L_13:
        /*0038*/ 	.byte	0x04, 0x17
        /*003a*/ 	.short	(.L_15 - .L_14)
.L_14:
        /*003c*/ 	.word	0x00000000
        /*0040*/ 	.short	0x0002
        /*0042*/ 	.short	0x0010
        /*0044*/ 	.byte	0x00, 0xf5, 0x21, 0x00


	//----- nvinfo : EIATTR_KPARAM_INFO
	.align		4
.L_15:
        /*0048*/ 	.byte	0x04, 0x17
        /*004a*/ 	.short	(.L_17 - .L_16)
.L_16:
        /*004c*/ 	.word	0x00000000
        /*0050*/ 	.short	0x0001
        /*0052*/ 	.short	0x0008
        /*0054*/ 	.byte	0x00, 0xf5, 0x21, 0x00


	//----- nvinfo : EIATTR_KPARAM_INFO
	.align		4
.L_17:
        /*0058*/ 	.byte	0x04, 0x17
        /*005a*/ 	.short	(.L_19 - .L_18)
.L_18:
        /*005c*/ 	.word	0x00000000
        /*0060*/ 	.short	0x0000
        /*0062*/ 	.short	0x0000
        /*0064*/ 	.byte	0x00, 0xf5, 0x21, 0x00


	//----- nvinfo : EIATTR_SPARSE_MMA_MASK
	.align		4
.L_19:
        /*0068*/ 	.byte	0x03, 0x50
        /*006a*/ 	.short	0x0000


	//----- nvinfo : EIATTR_MAXREG_COUNT
	.align		4
        /*006c*/ 	.byte	0x03, 0x1b
        /*006e*/ 	.short	0x00ff


	//----- nvinfo : EIATTR_MERCURY_ISA_VERSION
	.align		4
        /*0070*/ 	.byte	0x03, 0x5f
        /*0072*/ 	.short	0x0101


	//----- nvinfo : EIATTR_VRC_CTA_INIT_COUNT
	.align		4
        /*0074*/ 	.byte	0x02, 0x4a
	.zero		1
	.zero		1


	//----- nvinfo : EIATTR_EXIT_INSTR_OFFSETS
	.align		4
        /*0078*/ 	.byte	0x04, 0x1c
        /*007a*/ 	.short	(.L_21 - .L_20)


	//   ....[0]....
.L_20:
        /*007c*/ 	.word	0x00000070


	//   ....[1]....
        /*0080*/ 	.word	0x00000230


	//----- nvinfo : EIATTR_CBANK_PARAM_SIZE
	.align		4
.L_21:
        /*0084*/ 	.byte	0x03, 0x19
        /*0086*/ 	.short	0x0028


	//----- nvinfo : EIATTR_PARAM_CBANK
	.align		4
        /*0088*/ 	.byte	0x04, 0x0a
        /*008a*/ 	.short	(.L_23 - .L_22)
	.align		4
.L_22:
        /*008c*/ 	.word	index@(.nv.constant0._Z18compute_rho_kernelPiPfS0_S0_if)
        /*0090*/ 	.short	0x0380
        /*0092*/ 	.short	0x0028


	//----- nvinfo : EIATTR_SW_WAR
	.align		4
.L_23:
        /*0094*/ 	.byte	0x04, 0x36
        /*0096*/ 	.short	(.L_25 - .L_24)
.L_24:
        /*0098*/ 	.word	0x00000008
.L_25:


//--------------------- .nv.callgraph             --------------------------
	.section	.nv.callgraph,"",@"SHT_CUDA_CALLGRAPH"
	.align	4
	.sectionentsize	8
	.align		4
        /*0000*/ 	.word	0x00000000
	.align		4
        /*0004*/ 	.word	0xffffffff
	.align		4
        /*0008*/ 	.word	0x00000000
	.align		4
        /*000c*/ 	.word	0xfffffffe
	.align		4
        /*0010*/ 	.word	0x00000000
	.align		4
        /*0014*/ 	.word	0xfffffffd
	.align		4
        /*0018*/ 	.word	0x00000000
	.align		4
        /*001c*/ 	.word	0xfffffffc


//--------------------- .text._Z18compute_rho_kernelPiPfS0_S0_if --------------------------
	.section	.text._Z18compute_rho_kernelPiPfS0_S0_if,"ax",@progbits
	.align	128
        .global         _Z18compute_rho_kernelPiPfS0_S0_if
        .type           _Z18compute_rho_kernelPiPfS0_S0_if,@function
        .size           _Z18compute_rho_kernelPiPfS0_S0_if,(.L_x_1 - _Z18compute_rho_kernelPiPfS0_S0_if)
        .other          _Z18compute_rho_kernelPiPfS0_S0_if,@"STO_CUDA_ENTRY STV_DEFAULT"
_Z18compute_rho_kernelPiPfS0_S0_if:
.text._Z18compute_rho_kernelPiPfS0_S0_if:
[----:B------:R-:W-:Y:S01]  /*0000*/  LDC R1, c[0x0][0x37c] ;  /* 0x0000df00ff017b82 */ /* 0x000fe20000000800 */
[----:B------:R-:W0:Y:S07]  /*0010*/  S2R R0, SR_CTAID.Y ;  /* 0x0000000000007919 */ /* 0x000e2e0000002600 */
[----:B------:R-:W0:Y:S01]  /*0020*/  S2UR UR4, SR_CTAID.X ;  /* 0x00000000000479c3 */ /* 0x000e220000002500 */
[----:B------:R-:W1:Y:S07]  /*0030*/  LDCU UR5, c[0x0][0x3a0] ;  /* 0x00007400ff0577ac */ /* 0x000e6e0008000800 */
[----:B------:R-:W0:Y:S02]  /*0040*/  LDC R3, c[0x0][0x370] ;  /* 0x0000dc00ff037b82 */ /* 0x000e240000000800 */
[----:B0-----:R-:W-:-:S05]  /*0050*/  IMAD R0, R0, R3, UR4 ;  /* 0x0000000400007e24 */ /* 0x001fca000f8e0203 */
[----:B-1----:R-:W-:-:S13]  /*0060*/  ISETP.GE.AND P0, PT, R0, UR5, PT ;  /* 0x0000000500007c0c */ /* 0x002fda000bf06270 */
[----:B------:R-:W-:Y:S05]  /*0070*/  @P0 EXIT ;  /* 0x000000000000094d */ /* 0x000fea0003800000 */
[----:B------:R-:W0:Y:S01]  /*0080*/  S2R R11, SR_TID.X ;  /* 0x00000000000b7919 */ /* 0x000e220000002100 */
[----:B------:R-:W1:Y:S01]  /*0090*/  LDC.64 R2, c[0x0][0x380] ;  /* 0x0000e000ff027b82 */ /* 0x000e620000000a00 */
[----:B------:R-:W2:Y:S07]  /*00a0*/  LDCU.64 UR4, c[0x0][0x358] ;  /* 0x00006b00ff0477ac */ /* 0x000eae0008000a00 */
[----:B------:R-:W3:Y:S08]  /*00b0*/  LDC.64 R4, c[0x0][0x388] ;  /* 0x0000e200ff047b82 */ /* 0x000ef00000000a00 */
[----:B------:R-:W4:Y:S01]  /*00c0*/  LDC.64 R6, c[0x0][0x390] ;  /* 0x0000e400ff067b82 */ /* 0x000f220000000a00 */
[----:B------:R-:W-:Y:S01]  /*00d0*/  HFMA2 R13, -RZ, RZ, 0, 1.78813934326171875e-07 ;  /* 0x00000003ff0d7431 */ /* 0x000fe200000001ff */
[----:B------:R-:W5:Y:S06]  /*00e0*/  LDCU UR6, c[0x0][0x3a4] ;  /* 0x00007480ff0677ac */ /* 0x000f6c0008000800 */
[----:B------:R-:W5:Y:S01]  /*00f0*/  LDC.64 R8, c[0x0][0x398] ;  /* 0x0000e600ff087b82 */ /* 0x000f620000000a00 */
[----:B0-----:R-:W-:-:S04]  /*0100*/  IMAD R11, R0, 0x7d, R11 ;  /* 0x0000007d000b7824 */ /* 0x001fc800078e020b */
[----:B-1----:R-:W-:-:S06]  /*0110*/  IMAD.WIDE R2, R11, 0x4, R2 ;  /* 0x000000040b027825 */ /* 0x002fcc00078e0202 */
[----:B--2---:R-:W2:Y:S02]  /*0120*/  LDG.E R2, desc[UR4][R2.64] ;  /* 0x0000000402027981 */ /* 0x004ea4000c1e1900 */
[----:B--2---:R-:W-:-:S04]  /*0130*/  IMAD R13, R2, R13, -0x3 ;  /* 0xfffffffd020d7424 */ /* 0x004fc800078e020d */
[----:B---3--:R-:W-:-:S04]  /*0140*/  IMAD.WIDE R4, R13, 0x4, R4 ;  /* 0x000000040d047825 */ /* 0x008fc800078e0204 */
[----:B----4-:R-:W-:Y:S01]  /*0150*/  IMAD.WIDE R6, R13, 0x4, R6 ;  /* 0x000000040d067825 */ /* 0x010fe200078e0206 */
[----:B------:R-:W2:Y:S04]  /*0160*/  LDG.E R10, desc[UR4][R4.64+0x4] ;  /* 0x00000404040a7981 */ /* 0x000ea8000c1e1900 */
[----:B------:R-:W2:Y:S01]  /*0170*/  LDG.E R15, desc[UR4][R6.64+0x4] ;  /* 0x00000404060f7981 */ /* 0x000ea2000c1e1900 */
[----:B-----5:R-:W-:-:S03]  /*0180*/  IMAD.WIDE R2, R11, 0x4, R8 ;  /* 0x000000040b027825 */ /* 0x020fc600078e0208 */
[----:B------:R-:W3:Y:S04]  /*0190*/  LDG.E R0, desc[UR4][R4.64] ;  /* 0x0000000404007981 */ /* 0x000ee8000c1e1900 */
[----:B------:R-:W3:Y:S04]  /*01a0*/  LDG.E R13, desc[UR4][R6.64] ;  /* 0x00000004060d7981 */ /* 0x000ee8000c1e1900 */
[----:B------:R-:W4:Y:S04]  /*01b0*/  LDG.E R17, desc[UR4][R4.64+0x8] ;  /* 0x0000080404117981 */ /* 0x000f28000c1e1900 */
[----:B------:R-:W4:Y:S04]  /*01c0*/  LDG.E R8, desc[UR4][R6.64+0x8] ;  /* 0x0000080406087981 */ /* 0x000f28000c1e1900 */
[----:B------:R-:W5:Y:S01]  /*01d0*/  LDG.E R9, desc[UR4][R2.64] ;  /* 0x0000000402097981 */ /* 0x000f62000c1e1900 */
[----:B--2---:R-:W-:-:S04]  /*01e0*/  FMUL R15, R10, R15 ;  /* 0x0000000f0a0f7220 */ /* 0x004fc80000400000 */
[----:B---3--:R-:W-:-:S04]  /*01f0*/  FFMA R0, R0, R13, R15 ;  /* 0x0000000d00007223 */ /* 0x008fc8000000000f */
[----:B----4-:R-:W-:-:S04]  /*0200*/  FFMA R0, R17, R8, R0 ;  /* 0x0000000811007223 */ /* 0x010fc80000000000 */
[----:B-----5:R-:W-:-:S05]  /*0210*/  FFMA R9, R0, UR6, R9 ;  /* 0x0000000600097c23 */ /* 0x020fca0008000009 */
[----:B------:R-:W-:Y:S01]  /*0220*/  STG.E desc[UR4][R2.64], R9 ;  /* 0x0000000902007986 */ /* 0x000fe2000c101904 */
[----:B------:R-:W-:Y:S05]  /*0230*/  EXIT ;  /* 0x000000000000794d */ /* 0x000fea0003800000 */
.L_x_0:
[----:B------:R-:W-:-:S00]  /*0240*/  BRA `(.L_x_0) ;  /* 0xfffffffc00fc7947 */ /* 0x000fc0000383ffff */
[----:B------:R-:W-:-:S00]  /*0250*/  NOP ;  /* 0x0000000000007918 */ /* 0x000fc00000000000 */
        /* <DEDUP_REMOVED lines=10> */
.L_x_1:


//--------------------- .nv.shared.reserved.0     --------------------------
	.section	.nv.shared.reserved.0,"aw",@nobits
	.weak		__nv_reservedSMEM_offset_0_alias
	.size		__nv_reservedSMEM_offset_0_alias, 0, 64
	.other		__nv_reservedSMEM_offset_0_alias,@"STO_CUDA_RESERVED_SHARED STV_DEFAULT"
__nv_reservedSMEM_offset_0_alias:
	.zero		0
	.zero		64


//--------------------- .nv.constant0._Z18compute_rho_kernelPiPfS0_S0_if --------------------------
	.section	.nv.constant0._Z18compute_rho_kernelPiPfS0_S0_if,"a",@progbits
	.sectionflags	@""
	.align	4
.nv.constant0._Z18compute_rho_kernelPiPfS0_S0_if:
	.zero		936


//--------------------- SYMBOLS --------------------------

	.type		.nv.reservedSmem.offset0,@object
	.size		.nv.reservedSmem.offset0,0x4
